//
// Generated by NVIDIA NVVM Compiler
//
// Compiler Build ID: CL-36424714
// Cuda compilation tools, release 13.0, V13.0.88
// Based on NVVM 20.0.0
//

.version 9.0
.target sm_100
.address_size 64

	// .globl	_Z12helloFromGPUv
.extern .func  (.param .b32 func_retval0) vprintf
(
	.param .b64 vprintf_param_0,
	.param .b64 vprintf_param_1
)
;
.global .align 1 .b8 $str[39] = {72, 101, 108, 108, 111, 32, 87, 111, 114, 108, 100, 32, 102, 114, 111, 109, 32, 71, 80, 85, 33, 32, 116, 104, 114, 101, 97, 101, 100, 73, 100, 46, 120, 32, 61, 32, 37, 100};

.visible .entry _Z12helloFromGPUv()
{
	.local .align 8 .b8 	__local_depot0[8];
	.reg .b64 	%SP;
	.reg .b64 	%SPL;
	.reg .pred 	%p<2>;
	.reg .b32 	%r<5>;
	.reg .b64 	%rd<5>;

	mov.u64 	%SPL, __local_depot0;
	cvta.local.u64 	%SP, %SPL;
	mov.u32 	%r1, %tid.x;
	setp.ne.s32 	%p1, %r1, 5;
	@%p1 bra 	$L__BB0_2;
	add.u64 	%rd1, %SP, 0;
	add.u64 	%rd2, %SPL, 0;
	mov.b32 	%r2, 5;
	st.local.u32 	[%rd2], %r2;
	mov.u64 	%rd3, $str;
	cvta.global.u64 	%rd4, %rd3;
	{ // callseq 0, 0
	.param .b64 param0;
	st.param.b64 	[param0], %rd4;
	.param .b64 param1;
	st.param.b64 	[param1], %rd1;
	.param .b32 retval0;
	call.uni (retval0), 
	vprintf, 
	(
	param0, 
	param1
	);
	ld.param.b32 	%r3, [retval0];
	} // callseq 0
$L__BB0_2:
	ret;

}


// ===== COMPILED SASS (sm_100) =====

	.target	sm_100

	.elftype	@"ET_EXEC"


//--------------------- .note.nv.tkinfo           --------------------------
	.section	.note.nv.tkinfo,"",@"SHT_NOTE"
	.sectionflags	@"SHF_NOTE_NV_TKINFO"
	.tkinfo
        /*0018*/ 	.word	0x00000002
        /*0030*/ 	.string	""
        /*0030*/ 	.string	"ptxas"
        /*0030*/ 	.string	"Cuda compilation tools, release 13.0, V13.0.88"
        /*0030*/ 	.string	"Build cuda_13.0.r13.0/compiler.36424714_0"
        /*0030*/ 	.string	"-arch sm_100 -m 64 "



//--------------------- .note.nv.cuinfo           --------------------------
	.section	.note.nv.cuinfo,"",@"SHT_NOTE"
	.sectionflags	@"SHF_NOTE_NV_CUINFO"
        /*0018*/ 	.short	0x0002
        /*001a*/ 	.short	0x0064
        /*001c*/ 	.short	0x0082
	.zero		2


//--------------------- .nv.info                  --------------------------
	.section	.nv.info,"",@"SHT_CUDA_INFO"
	.align	4


	//----- nvinfo : EIATTR_REGCOUNT
	.align		4
        /*0000*/ 	.byte	0x04, 0x2f
        /*0002*/ 	.short	(.L_2 - .L_1)
	.align		4
.L_1:
        /*0004*/ 	.word	index@(_Z12helloFromGPUv)
        /*0008*/ 	.word	0x00000018


	//----- nvinfo : EIATTR_FRAME_SIZE
	.align		4
.L_2:
        /*000c*/ 	.byte	0x04, 0x11
        /*000e*/ 	.short	(.L_4 - .L_3)
	.align		4
.L_3:
        /*0010*/ 	.word	index@(_Z12helloFromGPUv)
        /*0014*/ 	.word	0x00000008


	//----- nvinfo : EIATTR_MIN_STACK_SIZE
	.align		4
.L_4:
        /*0018*/ 	.byte	0x04, 0x12
        /*001a*/ 	.short	(.L_6 - .L_5)
	.align		4
.L_5:
        /*001c*/ 	.word	index@(_Z12helloFromGPUv)
        /*0020*/ 	.word	0x00000008
.L_6:


//--------------------- .nv.compat                --------------------------
	.section	.nv.compat,"",@"SHT_CUDA_COMPAT_INFO"
	.align	4
        /*0000*/ 	.byte	0x02, 0x09, 0x00, 0x00, 0x02, 0x02, 0x01, 0x00, 0x02, 0x05, 0x05, 0x00, 0x03, 0x07, 0x01, 0x01
        /*0010*/ 	.byte	0x02, 0x03, 0x00, 0x00, 0x02, 0x06, 0x01, 0x00, 0x04, 0x0b, 0x08, 0x00, 0x09, 0x00, 0x00, 0x00
        /*0020*/ 	.byte	0x00, 0x00, 0x00, 0x00


//--------------------- .nv.info._Z12helloFromGPUv --------------------------
	.section	.nv.info._Z12helloFromGPUv,"",@"SHT_CUDA_INFO"
	.sectionflags	@""
	.align	4


	//----- nvinfo : EIATTR_CUDA_API_VERSION
	.align		4
        /*0000*/ 	.byte	0x04, 0x37
        /*0002*/ 	.short	(.L_8 - .L_7)
.L_7:
        /*0004*/ 	.word	0x00000082


	//----- nvinfo : EIATTR_SPARSE_MMA_MASK
	.align		4
.L_8:
        /*0008*/ 	.byte	0x03, 0x50
        /*000a*/ 	.short	0x0000


	//----- nvinfo : EIATTR_MAXREG_COUNT
	.align		4
        /*000c*/ 	.byte	0x03, 0x1b
        /*000e*/ 	.short	0x00ff


	//----- nvinfo : EIATTR_EXTERNS
	.align		4
        /*0010*/ 	.byte	0x04, 0x0f
        /*0012*/ 	.short	(.L_10 - .L_9)


	//   ....[0]....
	.align		4
.L_9:
        /*0014*/ 	.word	index@(vprintf)


	//----- nvinfo : EIATTR_MERCURY_ISA_VERSION
	.align		4
.L_10:
        /*0018*/ 	.byte	0x03, 0x5f
        /*001a*/ 	.short	0x0101


	//----- nvinfo : EIATTR_VRC_CTA_INIT_COUNT
	.align		4
        /*001c*/ 	.byte	0x02, 0x4a
	.zero		1
	.zero		1


	//----- nvinfo : EIATTR_SYSCALL_OFFSETS
	.align		4
        /*0020*/ 	.byte	0x04, 0x46
        /*0022*/ 	.short	(.L_12 - .L_11)


	//   ....[0]....
.L_11:
        /*0024*/ 	.word	0x00000110


	//----- nvinfo : EIATTR_EXIT_INSTR_OFFSETS
	.align		4
.L_12:
        /*0028*/ 	.byte	0x04, 0x1c
        /*002a*/ 	.short	(.L_14 - .L_13)


	//   ....[0]....
.L_13:
        /*002c*/ 	.word	0x00000080


	//   ....[1]....
        /*0030*/ 	.word	0x00000120


	//----- nvinfo : EIATTR_CRS_STACK_SIZE
	.align		4
.L_14:
        /*0034*/ 	.byte	0x04, 0x1e
        /*0036*/ 	.short	(.L_16 - .L_15)
.L_15:
        /*0038*/ 	.word	0x00000000


	//----- nvinfo : EIATTR_SW_WAR
	.align		4
.L_16:
        /*003c*/ 	.byte	0x04, 0x36
        /*003e*/ 	.short	(.L_18 - .L_17)
.L_17:
        /*0040*/ 	.word	0x00000008
.L_18:


//--------------------- .nv.callgraph             --------------------------
	.section	.nv.callgraph,"",@"SHT_CUDA_CALLGRAPH"
	.align	4
	.sectionentsize	8
	.align		4
        /*0000*/ 	.word	0x00000000
	.align		4
        /*0004*/ 	.word	0xffffffff
	.align		4
        /*0008*/ 	.word	index@(_Z12helloFromGPUv)
	.align		4
        /*000c*/ 	.word	index@(vprintf)
	.align		4
        /*0010*/ 	.word	0x00000000
	.align		4
        /*0014*/ 	.word	0xfffffffe
	.align		4
        /*0018*/ 	.word	0x00000000
	.align		4
        /*001c*/ 	.word	0xfffffffd
	.align		4
        /*0020*/ 	.word	0x00000000
	.align		4
        /*0024*/ 	.word	0xfffffffc


//--------------------- .nv.constant4             --------------------------
	.section	.nv.constant4,"a",@progbits
	.align	8
	.align		8
.nv.constant4:
        /*0000*/ 	.dword	vprintf
	.align		8
        /*0008*/ 	.dword	$str


//--------------------- .text._Z12helloFromGPUv   --------------------------
	.section	.text._Z12helloFromGPUv,"ax",@progbits
	.align	128
        .global         _Z12helloFromGPUv
        .type           _Z12helloFromGPUv,@function
        .size           _Z12helloFromGPUv,(.L_x_2 - _Z12helloFromGPUv)
        .other          _Z12helloFromGPUv,@"STO_CUDA_ENTRY STV_DEFAULT"
_Z12helloFromGPUv:
.text._Z12helloFromGPUv:
[----:B------:R-:W0:Y:S01]  /*0000*/  LDC R1, c[0x0][0x37c] ;  /* 0x0000df00ff017b82 */ /* 0x000e220000000800 */
[----:B------:R-:W1:Y:S01]  /*0010*/  S2R R0, SR_TID.X ;  /* 0x0000000000007919 */ /* 0x000e620000002100 */
[----:B------:R-:W2:Y:S01]  /*0020*/  LDCU UR4, c[0x0][0x2f8] ;  /* 0x00005f00ff0477ac */ /* 0x000ea20008000800 */
[----:B0-----:R-:W-:Y:S01]  /*0030*/  VIADD R1, R1, 0xfffffff8 ;  /* 0xfffffff801017836 */ /* 0x001fe20000000000 */
[----:B------:R-:W0:Y:S04]  /*0040*/  LDCU UR5, c[0x0][0x2fc] ;  /* 0x00005f80ff0577ac */ /* 0x000e280008000800 */
[----:B--2---:R-:W-:-:S05]  /*0050*/  IADD3 R6, P1, PT, R1, UR4, RZ ;  /* 0x0000000401067c10 */ /* 0x004fca000ff3e0ff */
[----:B0-----:R-:W-:Y:S01]  /*0060*/  IMAD.X R7, RZ, RZ, UR5, P1 ;  /* 0x00000005ff077e24 */ /* 0x001fe200088e06ff */
[----:B-1----:R-:W-:-:S13]  /*0070*/  ISETP.NE.AND P0, PT, R0, 0x5, PT ;  /* 0x000000050000780c */ /* 0x002fda0003f05270 */
[----:B------:R-:W-:Y:S05]  /*0080*/  @P0 EXIT ;  /* 0x000000000000094d */ /* 0x000fea0003800000 */
[----:B------:R-:W-:Y:S01]  /*0090*/  HFMA2 R8, -RZ, RZ, 0, 2.98023223876953125e-07 ;  /* 0x00000005ff087431 */ /* 0x000fe200000001ff */
[----:B------:R-:W-:Y:S01]  /*00a0*/  MOV R0, 0x0 ;  /* 0x0000000000007802 */ /* 0x000fe20000000f00 */
[----:B------:R-:W0:Y:S03]  /*00b0*/  LDCU.64 UR4, c[0x4][0x8] ;  /* 0x01000100ff0477ac */ /* 0x000e260008000a00 */
[----:B------:R1:W2:Y:S01]  /*00c0*/  LDC.64 R2, c[0x4][R0] ;  /* 0x0100000000027b82 */ /* 0x0002a20000000a00 */
[----:B------:R1:W-:Y:S01]  /*00d0*/  STL [R1], R8 ;  /* 0x0000000801007387 */ /* 0x0003e20000100800 */
[----:B0-----:R-:W-:Y:S01]  /*00e0*/  IMAD.U32 R4, RZ, RZ, UR4 ;  /* 0x00000004ff047e24 */ /* 0x001fe2000f8e00ff */
[----:B-1----:R-:W-:-:S07]  /*00f0*/  MOV R5, UR5 ;  /* 0x0000000500057c02 */ /* 0x002fce0008000f00 */
[----:B------:R-:W-:-:S07]  /*0100*/  LEPC R20, `(.L_x_0) ;  /* 0x000000001014794e */ /* 0x000fce0000000000 */
[----:B--2---:R-:W-:Y:S05]  /*0110*/  CALL.ABS.NOINC R2 ;  /* 0x0000000002007343 */ /* 0x004fea0003c00000 */
.L_x_0:
[----:B------:R-:W-:Y:S05]  /*0120*/  EXIT ;  /* 0x000000000000794d */ /* 0x000fea0003800000 */
.L_x_1:
[----:B------:R-:W-:-:S00]  /*0130*/  BRA `(.L_x_1) ;  /* 0xfffffffc00fc7947 */ /* 0x000fc0000383ffff */
[----:B------:R-:W-:-:S00]  /*0140*/  NOP ;  /* 0x0000000000007918 */ /* 0x000fc00000000000 */
        /* <DEDUP_REMOVED lines=11> */
.L_x_2:


//--------------------- .nv.global.init           --------------------------
	.section	.nv.global.init,"aw",@progbits
.nv.global.init:
	.type		$str,@object
	.size		$str,(.L_0 - $str)
$str:
        /*0000*/ 	.byte	0x48, 0x65, 0x6c, 0x6c, 0x6f, 0x20, 0x57, 0x6f, 0x72, 0x6c, 0x64, 0x20, 0x66, 0x72, 0x6f, 0x6d
        /*0010*/ 	.byte	0x20, 0x47, 0x50, 0x55, 0x21, 0x20, 0x74, 0x68, 0x72, 0x65, 0x61, 0x65, 0x64, 0x49, 0x64, 0x2e
        /*0020*/ 	.byte	0x78, 0x20, 0x3d, 0x20, 0x25, 0x64, 0x00
.L_0:


//--------------------- .nv.shared.reserved.0     --------------------------
	.section	.nv.shared.reserved.0,"aw",@nobits
	.weak		__nv_reservedSMEM_offset_0_alias
	.size		__nv_reservedSMEM_offset_0_alias, 0, 64
	.other		__nv_reservedSMEM_offset_0_alias,@"STO_CUDA_RESERVED_SHARED STV_DEFAULT"
__nv_reservedSMEM_offset_0_alias:
	.zero		0
	.zero		64


//--------------------- .nv.constant0._Z12helloFromGPUv --------------------------
	.section	.nv.constant0._Z12helloFromGPUv,"a",@progbits
	.sectionflags	@""
	.align	4
.nv.constant0._Z12helloFromGPUv:
	.zero		896


//--------------------- SYMBOLS --------------------------

	.type		.nv.reservedSmem.offset0,@object
	.size		.nv.reservedSmem.offset0,0x4
	.type		vprintf,@function
